//
// Generated by NVIDIA NVVM Compiler
//
// Compiler Build ID: CL-36424714
// Cuda compilation tools, release 13.0, V13.0.88
// Based on NVVM 20.0.0
//

.version 9.0
.target sm_100
.address_size 64

	// .globl	_Z14hello_from_gpuv
.extern .func  (.param .b32 func_retval0) vprintf
(
	.param .b64 vprintf_param_0,
	.param .b64 vprintf_param_1
)
;
.global .align 1 .b8 $str[42] = {72, 101, 108, 108, 111, 32, 87, 111, 114, 108, 100, 32, 102, 114, 111, 109, 32, 98, 108, 111, 99, 107, 32, 37, 100, 32, 97, 110, 100, 32, 116, 104, 114, 101, 97, 100, 32, 37, 100, 33, 10};

.visible .entry _Z14hello_from_gpuv()
{
	.local .align 8 .b8 	__local_depot0[8];
	.reg .b64 	%SP;
	.reg .b64 	%SPL;
	.reg .pred 	%p<2>;
	.reg .b32 	%r<6>;
	.reg .b64 	%rd<5>;

	mov.u64 	%SPL, __local_depot0;
	cvta.local.u64 	%SP, %SPL;
	mov.u32 	%r1, %tid.x;
	and.b32  	%r2, %r1, 1;
	setp.eq.b32 	%p1, %r2, 1;
	@%p1 bra 	$L__BB0_2;
	add.u64 	%rd1, %SP, 0;
	add.u64 	%rd2, %SPL, 0;
	mov.u32 	%r3, %ctaid.x;
	st.local.v2.u32 	[%rd2], {%r3, %r1};
	mov.u64 	%rd3, $str;
	cvta.global.u64 	%rd4, %rd3;
	{ // callseq 0, 0
	.param .b64 param0;
	st.param.b64 	[param0], %rd4;
	.param .b64 param1;
	st.param.b64 	[param1], %rd1;
	.param .b32 retval0;
	call.uni (retval0), 
	vprintf, 
	(
	param0, 
	param1
	);
	ld.param.b32 	%r4, [retval0];
	} // callseq 0
$L__BB0_2:
	ret;

}


// ===== COMPILED SASS (sm_100) =====

	.target	sm_100

	.elftype	@"ET_EXEC"


//--------------------- .note.nv.tkinfo           --------------------------
	.section	.note.nv.tkinfo,"",@"SHT_NOTE"
	.sectionflags	@"SHF_NOTE_NV_TKINFO"
	.tkinfo
        /*0018*/ 	.word	0x00000002
        /*0030*/ 	.string	""
        /*0030*/ 	.string	"ptxas"
        /*0030*/ 	.string	"Cuda compilation tools, release 13.0, V13.0.88"
        /*0030*/ 	.string	"Build cuda_13.0.r13.0/compiler.36424714_0"
        /*0030*/ 	.string	"-arch sm_100 -m 64 "



//--------------------- .note.nv.cuinfo           --------------------------
	.section	.note.nv.cuinfo,"",@"SHT_NOTE"
	.sectionflags	@"SHF_NOTE_NV_CUINFO"
        /*0018*/ 	.short	0x0002
        /*001a*/ 	.short	0x0064
        /*001c*/ 	.short	0x0082
	.zero		2


//--------------------- .nv.info                  --------------------------
	.section	.nv.info,"",@"SHT_CUDA_INFO"
	.align	4


	//----- nvinfo : EIATTR_REGCOUNT
	.align		4
        /*0000*/ 	.byte	0x04, 0x2f
        /*0002*/ 	.short	(.L_2 - .L_1)
	.align		4
.L_1:
        /*0004*/ 	.word	index@(_Z14hello_from_gpuv)
        /*0008*/ 	.word	0x00000018


	//----- nvinfo : EIATTR_FRAME_SIZE
	.align		4
.L_2:
        /*000c*/ 	.byte	0x04, 0x11
        /*000e*/ 	.short	(.L_4 - .L_3)
	.align		4
.L_3:
        /*0010*/ 	.word	index@(_Z14hello_from_gpuv)
        /*0014*/ 	.word	0x00000008


	//----- nvinfo : EIATTR_MIN_STACK_SIZE
	.align		4
.L_4:
        /*0018*/ 	.byte	0x04, 0x12
        /*001a*/ 	.short	(.L_6 - .L_5)
	.align		4
.L_5:
        /*001c*/ 	.word	index@(_Z14hello_from_gpuv)
        /*0020*/ 	.word	0x00000008
.L_6:


//--------------------- .nv.compat                --------------------------
	.section	.nv.compat,"",@"SHT_CUDA_COMPAT_INFO"
	.align	4
        /*0000*/ 	.byte	0x02, 0x09, 0x00, 0x00, 0x02, 0x02, 0x01, 0x00, 0x02, 0x05, 0x05, 0x00, 0x03, 0x07, 0x01, 0x01
        /*0010*/ 	.byte	0x02, 0x03, 0x00, 0x00, 0x02, 0x06, 0x01, 0x00, 0x04, 0x0b, 0x08, 0x00, 0x09, 0x00, 0x00, 0x00
        /*0020*/ 	.byte	0x00, 0x00, 0x00, 0x00


//--------------------- .nv.info._Z14hello_from_gpuv --------------------------
	.section	.nv.info._Z14hello_from_gpuv,"",@"SHT_CUDA_INFO"
	.sectionflags	@""
	.align	4


	//----- nvinfo : EIATTR_CUDA_API_VERSION
	.align		4
        /*0000*/ 	.byte	0x04, 0x37
        /*0002*/ 	.short	(.L_8 - .L_7)
.L_7:
        /*0004*/ 	.word	0x00000082


	//----- nvinfo : EIATTR_SPARSE_MMA_MASK
	.align		4
.L_8:
        /*0008*/ 	.byte	0x03, 0x50
        /*000a*/ 	.short	0x0000


	//----- nvinfo : EIATTR_MAXREG_COUNT
	.align		4
        /*000c*/ 	.byte	0x03, 0x1b
        /*000e*/ 	.short	0x00ff


	//----- nvinfo : EIATTR_EXTERNS
	.align		4
        /*0010*/ 	.byte	0x04, 0x0f
        /*0012*/ 	.short	(.L_10 - .L_9)


	//   ....[0]....
	.align		4
.L_9:
        /*0014*/ 	.word	index@(vprintf)


	//----- nvinfo : EIATTR_MERCURY_ISA_VERSION
	.align		4
.L_10:
        /*0018*/ 	.byte	0x03, 0x5f
        /*001a*/ 	.short	0x0101


	//----- nvinfo : EIATTR_VRC_CTA_INIT_COUNT
	.align		4
        /*001c*/ 	.byte	0x02, 0x4a
	.zero		1
	.zero		1


	//----- nvinfo : EIATTR_SYSCALL_OFFSETS
	.align		4
        /*0020*/ 	.byte	0x04, 0x46
        /*0022*/ 	.short	(.L_12 - .L_11)


	//   ....[0]....
.L_11:
        /*0024*/ 	.word	0x00000120


	//----- nvinfo : EIATTR_EXIT_INSTR_OFFSETS
	.align		4
.L_12:
        /*0028*/ 	.byte	0x04, 0x1c
        /*002a*/ 	.short	(.L_14 - .L_13)


	//   ....[0]....
.L_13:
        /*002c*/ 	.word	0x00000090


	//   ....[1]....
        /*0030*/ 	.word	0x00000130


	//----- nvinfo : EIATTR_CRS_STACK_SIZE
	.align		4
.L_14:
        /*0034*/ 	.byte	0x04, 0x1e
        /*0036*/ 	.short	(.L_16 - .L_15)
.L_15:
        /*0038*/ 	.word	0x00000000


	//----- nvinfo : EIATTR_SW_WAR
	.align		4
.L_16:
        /*003c*/ 	.byte	0x04, 0x36
        /*003e*/ 	.short	(.L_18 - .L_17)
.L_17:
        /*0040*/ 	.word	0x00000008
.L_18:


//--------------------- .nv.callgraph             --------------------------
	.section	.nv.callgraph,"",@"SHT_CUDA_CALLGRAPH"
	.align	4
	.sectionentsize	8
	.align		4
        /*0000*/ 	.word	0x00000000
	.align		4
        /*0004*/ 	.word	0xffffffff
	.align		4
        /*0008*/ 	.word	index@(_Z14hello_from_gpuv)
	.align		4
        /*000c*/ 	.word	index@(vprintf)
	.align		4
        /*0010*/ 	.word	0x00000000
	.align		4
        /*0014*/ 	.word	0xfffffffe
	.align		4
        /*0018*/ 	.word	0x00000000
	.align		4
        /*001c*/ 	.word	0xfffffffd
	.align		4
        /*0020*/ 	.word	0x00000000
	.align		4
        /*0024*/ 	.word	0xfffffffc


//--------------------- .nv.constant4             --------------------------
	.section	.nv.constant4,"a",@progbits
	.align	8
	.align		8
.nv.constant4:
        /*0000*/ 	.dword	vprintf
	.align		8
        /*0008*/ 	.dword	$str


//--------------------- .text._Z14hello_from_gpuv --------------------------
	.section	.text._Z14hello_from_gpuv,"ax",@progbits
	.align	128
        .global         _Z14hello_from_gpuv
        .type           _Z14hello_from_gpuv,@function
        .size           _Z14hello_from_gpuv,(.L_x_2 - _Z14hello_from_gpuv)
        .other          _Z14hello_from_gpuv,@"STO_CUDA_ENTRY STV_DEFAULT"
_Z14hello_from_gpuv:
.text._Z14hello_from_gpuv:
[----:B------:R-:W0:Y:S01]  /*0000*/  LDC R1, c[0x0][0x37c] ;  /* 0x0000df00ff017b82 */ /* 0x000e220000000800 */
[----:B------:R-:W1:Y:S01]  /*0010*/  S2R R9, SR_TID.X ;  /* 0x0000000000097919 */ /* 0x000e620000002100 */
[----:B------:R-:W2:Y:S01]  /*0020*/  LDCU UR4, c[0x0][0x2f8] ;  /* 0x00005f00ff0477ac */ /* 0x000ea20008000800 */
[----:B0-----:R-:W-:Y:S01]  /*0030*/  VIADD R1, R1, 0xfffffff8 ;  /* 0xfffffff801017836 */ /* 0x001fe20000000000 */
[----:B------:R-:W0:Y:S04]  /*0040*/  LDCU UR5, c[0x0][0x2fc] ;  /* 0x00005f80ff0577ac */ /* 0x000e280008000800 */
[----:B--2---:R-:W-:-:S05]  /*0050*/  IADD3 R6, P1, PT, R1, UR4, RZ ;  /* 0x0000000401067c10 */ /* 0x004fca000ff3e0ff */
[----:B0-----:R-:W-:Y:S01]  /*0060*/  IMAD.X R7, RZ, RZ, UR5, P1 ;  /* 0x00000005ff077e24 */ /* 0x001fe200088e06ff */
[----:B-1----:R-:W-:-:S04]  /*0070*/  LOP3.LUT R0, R9, 0x1, RZ, 0xc0, !PT ;  /* 0x0000000109007812 */ /* 0x002fc800078ec0ff */
[----:B------:R-:W-:-:S13]  /*0080*/  ISETP.NE.U32.AND P0, PT, R0, 0x1, PT ;  /* 0x000000010000780c */ /* 0x000fda0003f05070 */
[----:B------:R-:W-:Y:S05]  /*0090*/  @!P0 EXIT ;  /* 0x000000000000894d */ /* 0x000fea0003800000 */
[----:B------:R-:W0:Y:S01]  /*00a0*/  S2R R8, SR_CTAID.X ;  /* 0x0000000000087919 */ /* 0x000e220000002500 */
[----:B------:R-:W-:Y:S01]  /*00b0*/  MOV R0, 0x0 ;  /* 0x0000000000007802 */ /* 0x000fe20000000f00 */
[----:B------:R-:W1:Y:S03]  /*00c0*/  LDCU.64 UR4, c[0x4][0x8] ;  /* 0x01000100ff0477ac */ /* 0x000e660008000a00 */
[----:B------:R2:W3:Y:S01]  /*00d0*/  LDC.64 R2, c[0x4][R0] ;  /* 0x0100000000027b82 */ /* 0x0004e20000000a00 */
[----:B-1----:R-:W-:Y:S02]  /*00e0*/  IMAD.U32 R4, RZ, RZ, UR4 ;  /* 0x00000004ff047e24 */ /* 0x002fe4000f8e00ff */
[----:B------:R-:W-:Y:S01]  /*00f0*/  IMAD.U32 R5, RZ, RZ, UR5 ;  /* 0x00000005ff057e24 */ /* 0x000fe2000f8e00ff */
[----:B0-----:R2:W-:Y:S06]  /*0100*/  STL.64 [R1], R8 ;  /* 0x0000000801007387 */ /* 0x0015ec0000100a00 */
[----:B------:R-:W-:-:S07]  /*0110*/  LEPC R20, `(.L_x_0) ;  /* 0x000000001014794e */ /* 0x000fce0000000000 */
[----:B--23--:R-:W-:Y:S05]  /*0120*/  CALL.ABS.NOINC R2 ;  /* 0x0000000002007343 */ /* 0x00cfea0003c00000 */
.L_x_0:
[----:B------:R-:W-:Y:S05]  /*0130*/  EXIT ;  /* 0x000000000000794d */ /* 0x000fea0003800000 */
.L_x_1:
[----:B------:R-:W-:-:S00]  /*0140*/  BRA `(.L_x_1) ;  /* 0xfffffffc00fc7947 */ /* 0x000fc0000383ffff */
[----:B------:R-:W-:-:S00]  /*0150*/  NOP ;  /* 0x0000000000007918 */ /* 0x000fc00000000000 */
        /* <DEDUP_REMOVED lines=10> */
.L_x_2:


//--------------------- .nv.global.init           --------------------------
	.section	.nv.global.init,"aw",@progbits
.nv.global.init:
	.type		$str,@object
	.size		$str,(.L_0 - $str)
$str:
        /*0000*/ 	.byte	0x48, 0x65, 0x6c, 0x6c, 0x6f, 0x20, 0x57, 0x6f, 0x72, 0x6c, 0x64, 0x20, 0x66, 0x72, 0x6f, 0x6d
        /*0010*/ 	.byte	0x20, 0x62, 0x6c, 0x6f, 0x63, 0x6b, 0x20, 0x25, 0x64, 0x20, 0x61, 0x6e, 0x64, 0x20, 0x74, 0x68
        /*0020*/ 	.byte	0x72, 0x65, 0x61, 0x64, 0x20, 0x25, 0x64, 0x21, 0x0a, 0x00
.L_0:


//--------------------- .nv.shared.reserved.0     --------------------------
	.section	.nv.shared.reserved.0,"aw",@nobits
	.weak		__nv_reservedSMEM_offset_0_alias
	.size		__nv_reservedSMEM_offset_0_alias, 0, 64
	.other		__nv_reservedSMEM_offset_0_alias,@"STO_CUDA_RESERVED_SHARED STV_DEFAULT"
__nv_reservedSMEM_offset_0_alias:
	.zero		0
	.zero		64


//--------------------- .nv.constant0._Z14hello_from_gpuv --------------------------
	.section	.nv.constant0._Z14hello_from_gpuv,"a",@progbits
	.sectionflags	@""
	.align	4
.nv.constant0._Z14hello_from_gpuv:
	.zero		896


//--------------------- SYMBOLS --------------------------

	.type		.nv.reservedSmem.offset0,@object
	.size		.nv.reservedSmem.offset0,0x4
	.type		vprintf,@function
